//
// Generated by NVIDIA NVVM Compiler
//
// Compiler Build ID: CL-36424714
// Cuda compilation tools, release 13.0, V13.0.88
// Based on NVVM 20.0.0
//

.version 9.0
.target sm_100
.address_size 64

	// .globl	_Z22matrix_transpose_naivePiS_
// _ZZ23matrix_transpose_sharedPiS_E12sharedMemory has been demoted

.visible .entry _Z22matrix_transpose_naivePiS_(
	.param .u64 .ptr .align 1 _Z22matrix_transpose_naivePiS__param_0,
	.param .u64 .ptr .align 1 _Z22matrix_transpose_naivePiS__param_1
)
{
	.reg .b32 	%r<14>;
	.reg .b64 	%rd<9>;

	ld.param.u64 	%rd1, [_Z22matrix_transpose_naivePiS__param_0];
	ld.param.u64 	%rd2, [_Z22matrix_transpose_naivePiS__param_1];
	cvta.to.global.u64 	%rd3, %rd2;
	cvta.to.global.u64 	%rd4, %rd1;
	mov.u32 	%r1, %tid.x;
	mov.u32 	%r2, %ctaid.x;
	mov.u32 	%r3, %ntid.x;
	mad.lo.s32 	%r4, %r2, %r3, %r1;
	mov.u32 	%r5, %tid.y;
	mov.u32 	%r6, %ctaid.y;
	mov.u32 	%r7, %ntid.y;
	mad.lo.s32 	%r8, %r6, %r7, %r5;
	shl.b32 	%r9, %r8, 11;
	add.s32 	%r10, %r9, %r4;
	shl.b32 	%r11, %r4, 11;
	add.s32 	%r12, %r11, %r8;
	mul.wide.s32 	%rd5, %r12, 4;
	add.s64 	%rd6, %rd4, %rd5;
	ld.global.u32 	%r13, [%rd6];
	mul.wide.s32 	%rd7, %r10, 4;
	add.s64 	%rd8, %rd3, %rd7;
	st.global.u32 	[%rd8], %r13;
	ret;

}
	// .globl	_Z23matrix_transpose_sharedPiS_
.visible .entry _Z23matrix_transpose_sharedPiS_(
	.param .u64 .ptr .align 1 _Z23matrix_transpose_sharedPiS__param_0,
	.param .u64 .ptr .align 1 _Z23matrix_transpose_sharedPiS__param_1
)
{
	.reg .b32 	%r<26>;
	.reg .b64 	%rd<9>;
	// demoted variable
	.shared .align 4 .b8 _ZZ23matrix_transpose_sharedPiS_E12sharedMemory[4096];
	ld.param.u64 	%rd1, [_Z23matrix_transpose_sharedPiS__param_0];
	ld.param.u64 	%rd2, [_Z23matrix_transpose_sharedPiS__param_1];
	cvta.to.global.u64 	%rd3, %rd2;
	cvta.to.global.u64 	%rd4, %rd1;
	mov.u32 	%r1, %tid.x;
	mov.u32 	%r2, %ctaid.x;
	mov.u32 	%r3, %ntid.x;
	mad.lo.s32 	%r4, %r2, %r3, %r1;
	mov.u32 	%r5, %tid.y;
	mov.u32 	%r6, %ctaid.y;
	mov.u32 	%r7, %ntid.y;
	mad.lo.s32 	%r8, %r6, %r7, %r5;
	mad.lo.s32 	%r9, %r6, %r3, %r1;
	mad.lo.s32 	%r10, %r2, %r7, %r5;
	shl.b32 	%r11, %r8, 11;
	add.s32 	%r12, %r11, %r4;
	shl.b32 	%r13, %r10, 11;
	add.s32 	%r14, %r13, %r9;
	mul.wide.s32 	%rd5, %r12, 4;
	add.s64 	%rd6, %rd4, %rd5;
	ld.global.u32 	%r15, [%rd6];
	shl.b32 	%r16, %r1, 7;
	mov.u32 	%r17, _ZZ23matrix_transpose_sharedPiS_E12sharedMemory;
	add.s32 	%r18, %r17, %r16;
	shl.b32 	%r19, %r5, 2;
	add.s32 	%r20, %r18, %r19;
	st.shared.u32 	[%r20], %r15;
	bar.sync 	0;
	shl.b32 	%r21, %r5, 7;
	add.s32 	%r22, %r17, %r21;
	shl.b32 	%r23, %r1, 2;
	add.s32 	%r24, %r22, %r23;
	ld.shared.u32 	%r25, [%r24];
	mul.wide.s32 	%rd7, %r14, 4;
	add.s64 	%rd8, %rd3, %rd7;
	st.global.u32 	[%rd8], %r25;
	ret;

}


// ===== COMPILED SASS (sm_100) =====

	.target	sm_100

	.elftype	@"ET_EXEC"


//--------------------- .note.nv.tkinfo           --------------------------
	.section	.note.nv.tkinfo,"",@"SHT_NOTE"
	.sectionflags	@"SHF_NOTE_NV_TKINFO"
	.tkinfo
        /*0018*/ 	.word	0x00000002
        /*0030*/ 	.string	""
        /*0030*/ 	.string	"ptxas"
        /*0030*/ 	.string	"Cuda compilation tools, release 13.0, V13.0.88"
        /*0030*/ 	.string	"Build cuda_13.0.r13.0/compiler.36424714_0"
        /*0030*/ 	.string	"-arch sm_100 -m 64 "



//--------------------- .note.nv.cuinfo           --------------------------
	.section	.note.nv.cuinfo,"",@"SHT_NOTE"
	.sectionflags	@"SHF_NOTE_NV_CUINFO"
        /*0018*/ 	.short	0x0002
        /*001a*/ 	.short	0x0064
        /*001c*/ 	.short	0x0082
	.zero		2


//--------------------- .nv.info                  --------------------------
	.section	.nv.info,"",@"SHT_CUDA_INFO"
	.align	4


	//----- nvinfo : EIATTR_REGCOUNT
	.align		4
        /*0000*/ 	.byte	0x04, 0x2f
        /*0002*/ 	.short	(.L_1 - .L_0)
	.align		4
.L_0:
        /*0004*/ 	.word	index@(_Z22matrix_transpose_naivePiS_)
        /*0008*/ 	.word	0x0000000a


	//----- nvinfo : EIATTR_FRAME_SIZE
	.align		4
.L_1:
        /*000c*/ 	.byte	0x04, 0x11
        /*000e*/ 	.short	(.L_3 - .L_2)
	.align		4
.L_2:
        /*0010*/ 	.word	index@(_Z22matrix_transpose_naivePiS_)
        /*0014*/ 	.word	0x00000000


	//----- nvinfo : EIATTR_REGCOUNT
	.align		4
.L_3:
        /*0018*/ 	.byte	0x04, 0x2f
        /*001a*/ 	.short	(.L_5 - .L_4)
	.align		4
.L_4:
        /*001c*/ 	.word	index@(_Z23matrix_transpose_sharedPiS_)
        /*0020*/ 	.word	0x00000010


	//----- nvinfo : EIATTR_FRAME_SIZE
	.align		4
.L_5:
        /*0024*/ 	.byte	0x04, 0x11
        /*0026*/ 	.short	(.L_7 - .L_6)
	.align		4
.L_6:
        /*0028*/ 	.word	index@(_Z23matrix_transpose_sharedPiS_)
        /*002c*/ 	.word	0x00000000


	//----- nvinfo : EIATTR_MIN_STACK_SIZE
	.align		4
.L_7:
        /*0030*/ 	.byte	0x04, 0x12
        /*0032*/ 	.short	(.L_9 - .L_8)
	.align		4
.L_8:
        /*0034*/ 	.word	index@(_Z23matrix_transpose_sharedPiS_)
        /*0038*/ 	.word	0x00000000


	//----- nvinfo : EIATTR_MIN_STACK_SIZE
	.align		4
.L_9:
        /*003c*/ 	.byte	0x04, 0x12
        /*003e*/ 	.short	(.L_11 - .L_10)
	.align		4
.L_10:
        /*0040*/ 	.word	index@(_Z22matrix_transpose_naivePiS_)
        /*0044*/ 	.word	0x00000000
.L_11:


//--------------------- .nv.compat                --------------------------
	.section	.nv.compat,"",@"SHT_CUDA_COMPAT_INFO"
	.align	4
        /*0000*/ 	.byte	0x02, 0x09, 0x00, 0x00, 0x02, 0x02, 0x01, 0x00, 0x02, 0x05, 0x05, 0x00, 0x03, 0x07, 0x01, 0x01
        /*0010*/ 	.byte	0x02, 0x03, 0x00, 0x00, 0x02, 0x06, 0x01, 0x00, 0x04, 0x0b, 0x08, 0x00, 0x09, 0x00, 0x00, 0x00
        /*0020*/ 	.byte	0x00, 0x00, 0x00, 0x00


//--------------------- .nv.info._Z23matrix_transpose_sharedPiS_ --------------------------
	.section	.nv.info._Z23matrix_transpose_sharedPiS_,"",@"SHT_CUDA_INFO"
	.sectionflags	@""
	.align	4


	//----- nvinfo : EIATTR_CUDA_API_VERSION
	.align		4
        /*0000*/ 	.byte	0x04, 0x37
        /*0002*/ 	.short	(.L_13 - .L_12)
.L_12:
        /*0004*/ 	.word	0x00000082


	//----- nvinfo : EIATTR_KPARAM_INFO
	.align		4
.L_13:
        /*0008*/ 	.byte	0x04, 0x17
        /*000a*/ 	.short	(.L_15 - .L_14)
.L_14:
        /*000c*/ 	.word	0x00000000
        /*0010*/ 	.short	0x0001
        /*0012*/ 	.short	0x0008
        /*0014*/ 	.byte	0x00, 0xf5, 0x21, 0x00


	//----- nvinfo : EIATTR_KPARAM_INFO
	.align		4
.L_15:
        /*0018*/ 	.byte	0x04, 0x17
        /*001a*/ 	.short	(.L_17 - .L_16)
.L_16:
        /*001c*/ 	.word	0x00000000
        /*0020*/ 	.short	0x0000
        /*0022*/ 	.short	0x0000
        /*0024*/ 	.byte	0x00, 0xf5, 0x21, 0x00


	//----- nvinfo : EIATTR_SPARSE_MMA_MASK
	.align		4
.L_17:
        /*0028*/ 	.byte	0x03, 0x50
        /*002a*/ 	.short	0x0000


	//----- nvinfo : EIATTR_MAXREG_COUNT
	.align		4
        /*002c*/ 	.byte	0x03, 0x1b
        /*002e*/ 	.short	0x00ff


	//----- nvinfo : EIATTR_NUM_BARRIERS
	.align		4
        /*0030*/ 	.byte	0x02, 0x4c
        /*0032*/ 	.byte	0x01
	.zero		1


	//----- nvinfo : EIATTR_MERCURY_ISA_VERSION
	.align		4
        /*0034*/ 	.byte	0x03, 0x5f
        /*0036*/ 	.short	0x0101


	//----- nvinfo : EIATTR_VRC_CTA_INIT_COUNT
	.align		4
        /*0038*/ 	.byte	0x02, 0x4a
	.zero		1
	.zero		1


	//----- nvinfo : EIATTR_EXIT_INSTR_OFFSETS
	.align		4
        /*003c*/ 	.byte	0x04, 0x1c
        /*003e*/ 	.short	(.L_19 - .L_18)


	//   ....[0]....
.L_18:
        /*0040*/ 	.word	0x000001e0


	//----- nvinfo : EIATTR_CBANK_PARAM_SIZE
	.align		4
.L_19:
        /*0044*/ 	.byte	0x03, 0x19
        /*0046*/ 	.short	0x0010


	//----- nvinfo : EIATTR_PARAM_CBANK
	.align		4
        /*0048*/ 	.byte	0x04, 0x0a
        /*004a*/ 	.short	(.L_21 - .L_20)
	.align		4
.L_20:
        /*004c*/ 	.word	index@(.nv.constant0._Z23matrix_transpose_sharedPiS_)
        /*0050*/ 	.short	0x0380
        /*0052*/ 	.short	0x0010


	//----- nvinfo : EIATTR_SW_WAR
	.align		4
.L_21:
        /*0054*/ 	.byte	0x04, 0x36
        /*0056*/ 	.short	(.L_23 - .L_22)
.L_22:
        /*0058*/ 	.word	0x00000008
.L_23:


//--------------------- .nv.info._Z22matrix_transpose_naivePiS_ --------------------------
	.section	.nv.info._Z22matrix_transpose_naivePiS_,"",@"SHT_CUDA_INFO"
	.sectionflags	@""
	.align	4


	//----- nvinfo : EIATTR_CUDA_API_VERSION
	.align		4
        /*0000*/ 	.byte	0x04, 0x37
        /*0002*/ 	.short	(.L_25 - .L_24)
.L_24:
        /*0004*/ 	.word	0x00000082


	//----- nvinfo : EIATTR_KPARAM_INFO
	.align		4
.L_25:
        /*0008*/ 	.byte	0x04, 0x17
        /*000a*/ 	.short	(.L_27 - .L_26)
.L_26:
        /*000c*/ 	.word	0x00000000
        /*0010*/ 	.short	0x0001
        /*0012*/ 	.short	0x0008
        /*0014*/ 	.byte	0x00, 0xf5, 0x21, 0x00


	//----- nvinfo : EIATTR_KPARAM_INFO
	.align		4
.L_27:
        /*0018*/ 	.byte	0x04, 0x17
        /*001a*/ 	.short	(.L_29 - .L_28)
.L_28:
        /*001c*/ 	.word	0x00000000
        /*0020*/ 	.short	0x0000
        /*0022*/ 	.short	0x0000
        /*0024*/ 	.byte	0x00, 0xf5, 0x21, 0x00


	//----- nvinfo : EIATTR_SPARSE_MMA_MASK
	.align		4
.L_29:
        /*0028*/ 	.byte	0x03, 0x50
        /*002a*/ 	.short	0x0000


	//----- nvinfo : EIATTR_MAXREG_COUNT
	.align		4
        /*002c*/ 	.byte	0x03, 0x1b
        /*002e*/ 	.short	0x00ff


	//----- nvinfo : EIATTR_MERCURY_ISA_VERSION
	.align		4
        /*0030*/ 	.byte	0x03, 0x5f
        /*0032*/ 	.short	0x0101


	//----- nvinfo : EIATTR_VRC_CTA_INIT_COUNT
	.align		4
        /*0034*/ 	.byte	0x02, 0x4a
	.zero		1
	.zero		1


	//----- nvinfo : EIATTR_EXIT_INSTR_OFFSETS
	.align		4
        /*0038*/ 	.byte	0x04, 0x1c
        /*003a*/ 	.short	(.L_31 - .L_30)


	//   ....[0]....
.L_30:
        /*003c*/ 	.word	0x00000120


	//----- nvinfo : EIATTR_CBANK_PARAM_SIZE
	.align		4
.L_31:
        /*0040*/ 	.byte	0x03, 0x19
        /*0042*/ 	.short	0x0010


	//----- nvinfo : EIATTR_PARAM_CBANK
	.align		4
        /*0044*/ 	.byte	0x04, 0x0a
        /*0046*/ 	.short	(.L_33 - .L_32)
	.align		4
.L_32:
        /*0048*/ 	.word	index@(.nv.constant0._Z22matrix_transpose_naivePiS_)
        /*004c*/ 	.short	0x0380
        /*004e*/ 	.short	0x0010


	//----- nvinfo : EIATTR_SW_WAR
	.align		4
.L_33:
        /*0050*/ 	.byte	0x04, 0x36
        /*0052*/ 	.short	(.L_35 - .L_34)
.L_34:
        /*0054*/ 	.word	0x00000008
.L_35:


//--------------------- .nv.callgraph             --------------------------
	.section	.nv.callgraph,"",@"SHT_CUDA_CALLGRAPH"
	.align	4
	.sectionentsize	8
	.align		4
        /*0000*/ 	.word	0x00000000
	.align		4
        /*0004*/ 	.word	0xffffffff
	.align		4
        /*0008*/ 	.word	0x00000000
	.align		4
        /*000c*/ 	.word	0xfffffffe
	.align		4
        /*0010*/ 	.word	0x00000000
	.align		4
        /*0014*/ 	.word	0xfffffffd
	.align		4
        /*0018*/ 	.word	0x00000000
	.align		4
        /*001c*/ 	.word	0xfffffffc


//--------------------- .text._Z23matrix_transpose_sharedPiS_ --------------------------
	.section	.text._Z23matrix_transpose_sharedPiS_,"ax",@progbits
	.align	128
        .global         _Z23matrix_transpose_sharedPiS_
        .type           _Z23matrix_transpose_sharedPiS_,@function
        .size           _Z23matrix_transpose_sharedPiS_,(.L_x_2 - _Z23matrix_transpose_sharedPiS_)
        .other          _Z23matrix_transpose_sharedPiS_,@"STO_CUDA_ENTRY STV_DEFAULT"
_Z23matrix_transpose_sharedPiS_:
.text._Z23matrix_transpose_sharedPiS_:
[----:B------:R-:W-:Y:S01]  /*0000*/  LDC R1, c[0x0][0x37c] ;  /* 0x0000df00ff017b82 */ /* 0x000fe20000000800 */
[----:B------:R-:W0:Y:S07]  /*0010*/  S2R R8, SR_TID.X ;  /* 0x0000000000087919 */ /* 0x000e2e0000002100 */
[----:B------:R-:W0:Y:S01]  /*0020*/  LDC R11, c[0x0][0x360] ;  /* 0x0000d800ff0b7b82 */ /* 0x000e220000000800 */
[----:B------:R-:W1:Y:S01]  /*0030*/  LDCU.64 UR6, c[0x0][0x358] ;  /* 0x00006b00ff0677ac */ /* 0x000e620008000a00 */
[----:B------:R-:W2:Y:S06]  /*0040*/  S2R R13, SR_TID.Y ;  /* 0x00000000000d7919 */ /* 0x000eac0000002200 */
[----:B------:R-:W0:Y:S08]  /*0050*/  S2UR UR8, SR_CTAID.X ;  /* 0x00000000000879c3 */ /* 0x000e300000002500 */
[----:B------:R-:W2:Y:S08]  /*0060*/  S2UR UR9, SR_CTAID.Y ;  /* 0x00000000000979c3 */ /* 0x000eb00000002600 */
[----:B------:R-:W2:Y:S08]  /*0070*/  LDC R10, c[0x0][0x364] ;  /* 0x0000d900ff0a7b82 */ /* 0x000eb00000000800 */
[----:B------:R-:W3:Y:S01]  /*0080*/  LDC.64 R2, c[0x0][0x380] ;  /* 0x0000e000ff027b82 */ /* 0x000ee20000000a00 */
[----:B0-----:R-:W-:-:S02]  /*0090*/  IMAD R0, R11, UR8, R8 ;  /* 0x000000080b007c24 */ /* 0x001fc4000f8e0208 */
[----:B--2---:R-:W-:-:S05]  /*00a0*/  IMAD R5, R10, UR9, R13 ;  /* 0x000000090a057c24 */ /* 0x004fca000f8e020d */
[----:B------:R-:W-:-:S05]  /*00b0*/  LEA R5, R5, R0, 0xb ;  /* 0x0000000005057211 */ /* 0x000fca00078e58ff */
[----:B---3--:R-:W-:-:S05]  /*00c0*/  IMAD.WIDE R2, R5, 0x4, R2 ;  /* 0x0000000405027825 */ /* 0x008fca00078e0202 */
[----:B-1----:R0:W2:Y:S01]  /*00d0*/  LDG.E R4, desc[UR6][R2.64] ;  /* 0x0000000602047981 */ /* 0x0020a2000c1e1900 */
[----:B------:R-:W1:Y:S01]  /*00e0*/  S2UR UR5, SR_CgaCtaId ;  /* 0x00000000000579c3 */ /* 0x000e620000008800 */
[----:B------:R-:W-:-:S07]  /*00f0*/  UMOV UR4, 0x400 ;  /* 0x0000040000047882 */ /* 0x000fce0000000000 */
[----:B0-----:R-:W0:Y:S01]  /*0100*/  LDC.64 R2, c[0x0][0x388] ;  /* 0x0000e200ff027b82 */ /* 0x001e220000000a00 */
[----:B-1----:R-:W-:-:S06]  /*0110*/  ULEA UR4, UR5, UR4, 0x18 ;  /* 0x0000000405047291 */ /* 0x002fcc000f8ec0ff */
[C---:B------:R-:W-:Y:S02]  /*0120*/  LEA R0, R8.reuse, UR4, 0x7 ;  /* 0x0000000408007c11 */ /* 0x040fe4000f8e38ff */
[C---:B------:R-:W-:Y:S02]  /*0130*/  LEA R5, R13.reuse, UR4, 0x7 ;  /* 0x000000040d057c11 */ /* 0x040fe4000f8e38ff */
[----:B------:R-:W-:Y:S01]  /*0140*/  LEA R7, R13, R0, 0x2 ;  /* 0x000000000d077211 */ /* 0x000fe200078e10ff */
[----:B------:R-:W-:Y:S01]  /*0150*/  IMAD R0, R11, UR9, R8 ;  /* 0x000000090b007c24 */ /* 0x000fe2000f8e0208 */
[----:B------:R-:W-:Y:S01]  /*0160*/  LEA R6, R8, R5, 0x2 ;  /* 0x0000000508067211 */ /* 0x000fe200078e10ff */
[----:B------:R-:W-:-:S05]  /*0170*/  IMAD R5, R10, UR8, R13 ;  /* 0x000000080a057c24 */ /* 0x000fca000f8e020d */
[----:B------:R-:W-:-:S05]  /*0180*/  LEA R5, R5, R0, 0xb ;  /* 0x0000000005057211 */ /* 0x000fca00078e58ff */
[----:B0-----:R-:W-:Y:S01]  /*0190*/  IMAD.WIDE R2, R5, 0x4, R2 ;  /* 0x0000000405027825 */ /* 0x001fe200078e0202 */
[----:B--2---:R-:W-:Y:S01]  /*01a0*/  STS [R7], R4 ;  /* 0x0000000407007388 */ /* 0x004fe20000000800 */
[----:B------:R-:W-:Y:S06]  /*01b0*/  BAR.SYNC.DEFER_BLOCKING 0x0 ;  /* 0x0000000000007b1d */ /* 0x000fec0000010000 */
[----:B------:R-:W0:Y:S04]  /*01c0*/  LDS R9, [R6] ;  /* 0x0000000006097984 */ /* 0x000e280000000800 */
[----:B0-----:R-:W-:Y:S01]  /*01d0*/  STG.E desc[UR6][R2.64], R9 ;  /* 0x0000000902007986 */ /* 0x001fe2000c101906 */
[----:B------:R-:W-:Y:S05]  /*01e0*/  EXIT ;  /* 0x000000000000794d */ /* 0x000fea0003800000 */
.L_x_0:
[----:B------:R-:W-:-:S00]  /*01f0*/  BRA `(.L_x_0) ;  /* 0xfffffffc00fc7947 */ /* 0x000fc0000383ffff */
[----:B------:R-:W-:-:S00]  /*0200*/  NOP ;  /* 0x0000000000007918 */ /* 0x000fc00000000000 */
[----:B------:R-:W-:-:S00]  /*0210*/  NOP ;  /* 0x0000000000007918 */ /* 0x000fc00000000000 */
[----:B------:R-:W-:-:S00]  /*0220*/  NOP ;  /* 0x0000000000007918 */ /* 0x000fc00000000000 */
[----:B------:R-:W-:-:S00]  /*0230*/  NOP ;  /* 0x0000000000007918 */ /* 0x000fc00000000000 */
[----:B------:R-:W-:-:S00]  /*0240*/  NOP ;  /* 0x0000000000007918 */ /* 0x000fc00000000000 */
[----:B------:R-:W-:-:S00]  /*0250*/  NOP ;  /* 0x0000000000007918 */ /* 0x000fc00000000000 */
[----:B------:R-:W-:-:S00]  /*0260*/  NOP ;  /* 0x0000000000007918 */ /* 0x000fc00000000000 */
[----:B------:R-:W-:-:S00]  /*0270*/  NOP ;  /* 0x0000000000007918 */ /* 0x000fc00000000000 */
.L_x_2:


//--------------------- .text._Z22matrix_transpose_naivePiS_ --------------------------
	.section	.text._Z22matrix_transpose_naivePiS_,"ax",@progbits
	.align	128
        .global         _Z22matrix_transpose_naivePiS_
        .type           _Z22matrix_transpose_naivePiS_,@function
        .size           _Z22matrix_transpose_naivePiS_,(.L_x_3 - _Z22matrix_transpose_naivePiS_)
        .other          _Z22matrix_transpose_naivePiS_,@"STO_CUDA_ENTRY STV_DEFAULT"
_Z22matrix_transpose_naivePiS_:
.text._Z22matrix_transpose_naivePiS_:
        /* <DEDUP_REMOVED lines=12> */
[----:B---3--:R-:W-:Y:S02]  /*00c0*/  IMAD.WIDE R2, R5, 0x4, R2 ;  /* 0x0000000405027825 */ /* 0x008fe400078e0202 */
[----:B------:R-:W0:Y:S04]  /*00d0*/  LDC.64 R4, c[0x0][0x388] ;  /* 0x0000e200ff047b82 */ /* 0x000e280000000a00 */
[----:B-1----:R-:W2:Y:S01]  /*00e0*/  LDG.E R3, desc[UR4][R2.64] ;  /* 0x0000000402037981 */ /* 0x002ea2000c1e1900 */
[----:B------:R-:W-:-:S05]  /*00f0*/  LEA R7, R7, R0, 0xb ;  /* 0x0000000007077211 */ /* 0x000fca00078e58ff */
[----:B0-----:R-:W-:-:S05]  /*0100*/  IMAD.WIDE R4, R7, 0x4, R4 ;  /* 0x0000000407047825 */ /* 0x001fca00078e0204 */
[----:B--2---:R-:W-:Y:S01]  /*0110*/  STG.E desc[UR4][R4.64], R3 ;  /* 0x0000000304007986 */ /* 0x004fe2000c101904 */
[----:B------:R-:W-:Y:S05]  /*0120*/  EXIT ;  /* 0x000000000000794d */ /* 0x000fea0003800000 */
.L_x_1:
        /* <DEDUP_REMOVED lines=13> */
.L_x_3:


//--------------------- .nv.shared._Z23matrix_transpose_sharedPiS_ --------------------------
	.section	.nv.shared._Z23matrix_transpose_sharedPiS_,"aw",@nobits
	.sectionflags	@""
	.align	4
.nv.shared._Z23matrix_transpose_sharedPiS_:
	.zero		5120


//--------------------- .nv.shared.reserved.0     --------------------------
	.section	.nv.shared.reserved.0,"aw",@nobits
	.weak		__nv_reservedSMEM_offset_0_alias
	.size		__nv_reservedSMEM_offset_0_alias, 0, 64
	.other		__nv_reservedSMEM_offset_0_alias,@"STO_CUDA_RESERVED_SHARED STV_DEFAULT"
__nv_reservedSMEM_offset_0_alias:
	.zero		0
	.zero		64


//--------------------- .nv.constant0._Z23matrix_transpose_sharedPiS_ --------------------------
	.section	.nv.constant0._Z23matrix_transpose_sharedPiS_,"a",@progbits
	.sectionflags	@""
	.align	4
.nv.constant0._Z23matrix_transpose_sharedPiS_:
	.zero		912


//--------------------- .nv.constant0._Z22matrix_transpose_naivePiS_ --------------------------
	.section	.nv.constant0._Z22matrix_transpose_naivePiS_,"a",@progbits
	.sectionflags	@""
	.align	4
.nv.constant0._Z22matrix_transpose_naivePiS_:
	.zero		912


//--------------------- SYMBOLS --------------------------

	.type		.nv.reservedSmem.offset0,@object
	.size		.nv.reservedSmem.offset0,0x4
	.type		.nv.reservedSmem.cap,@object
	.size		.nv.reservedSmem.cap,0x4
